//
// Generated by NVIDIA NVVM Compiler
//
// Compiler Build ID: CL-36424714
// Cuda compilation tools, release 13.0, V13.0.88
// Based on NVVM 20.0.0
//

.version 9.0
.target sm_100
.address_size 64

	// .globl	_Z28generate_guesses_kernel_flatPKciS0_iPci

.visible .entry _Z28generate_guesses_kernel_flatPKciS0_iPci(
	.param .u64 .ptr .align 1 _Z28generate_guesses_kernel_flatPKciS0_iPci_param_0,
	.param .u32 _Z28generate_guesses_kernel_flatPKciS0_iPci_param_1,
	.param .u64 .ptr .align 1 _Z28generate_guesses_kernel_flatPKciS0_iPci_param_2,
	.param .u32 _Z28generate_guesses_kernel_flatPKciS0_iPci_param_3,
	.param .u64 .ptr .align 1 _Z28generate_guesses_kernel_flatPKciS0_iPci_param_4,
	.param .u32 _Z28generate_guesses_kernel_flatPKciS0_iPci_param_5
)
{
	.reg .pred 	%p<20>;
	.reg .b16 	%rs<60>;
	.reg .b32 	%r<62>;
	.reg .b64 	%rd<64>;

	ld.param.u64 	%rd27, [_Z28generate_guesses_kernel_flatPKciS0_iPci_param_0];
	ld.param.u32 	%r38, [_Z28generate_guesses_kernel_flatPKciS0_iPci_param_1];
	ld.param.u64 	%rd28, [_Z28generate_guesses_kernel_flatPKciS0_iPci_param_2];
	ld.param.u32 	%r39, [_Z28generate_guesses_kernel_flatPKciS0_iPci_param_3];
	ld.param.u64 	%rd26, [_Z28generate_guesses_kernel_flatPKciS0_iPci_param_4];
	ld.param.u32 	%r40, [_Z28generate_guesses_kernel_flatPKciS0_iPci_param_5];
	cvta.to.global.u64 	%rd1, %rd28;
	cvta.to.global.u64 	%rd2, %rd27;
	mov.u32 	%r41, %ctaid.x;
	mov.u32 	%r42, %ntid.x;
	mov.u32 	%r43, %tid.x;
	mad.lo.s32 	%r1, %r41, %r42, %r43;
	setp.ge.s32 	%p1, %r1, %r40;
	@%p1 bra 	$L__BB0_28;
	cvta.to.global.u64 	%rd3, %rd26;
	add.s32 	%r2, %r39, %r38;
	mad.lo.s32 	%r44, %r1, %r2, %r1;
	cvt.s64.s32 	%rd4, %r44;
	add.s64 	%rd5, %rd3, %rd4;
	setp.lt.s32 	%p2, %r39, 1;
	@%p2 bra 	$L__BB0_14;
	and.b32  	%r3, %r39, 15;
	setp.lt.u32 	%p3, %r39, 16;
	mov.b32 	%r52, 0;
	@%p3 bra 	$L__BB0_5;
	and.b32  	%r52, %r39, 2147483632;
	neg.s32 	%r50, %r52;
	add.s64 	%rd59, %rd1, 7;
	add.s64 	%rd29, %rd4, %rd3;
	add.s64 	%rd58, %rd29, 7;
$L__BB0_4:
	.pragma "nounroll";
	ld.global.u8 	%rs1, [%rd59+-7];
	st.global.u8 	[%rd58+-7], %rs1;
	ld.global.u8 	%rs2, [%rd59+-6];
	st.global.u8 	[%rd58+-6], %rs2;
	ld.global.u8 	%rs3, [%rd59+-5];
	st.global.u8 	[%rd58+-5], %rs3;
	ld.global.u8 	%rs4, [%rd59+-4];
	st.global.u8 	[%rd58+-4], %rs4;
	ld.global.u8 	%rs5, [%rd59+-3];
	st.global.u8 	[%rd58+-3], %rs5;
	ld.global.u8 	%rs6, [%rd59+-2];
	st.global.u8 	[%rd58+-2], %rs6;
	ld.global.u8 	%rs7, [%rd59+-1];
	st.global.u8 	[%rd58+-1], %rs7;
	ld.global.u8 	%rs8, [%rd59];
	st.global.u8 	[%rd58], %rs8;
	ld.global.u8 	%rs9, [%rd59+1];
	st.global.u8 	[%rd58+1], %rs9;
	ld.global.u8 	%rs10, [%rd59+2];
	st.global.u8 	[%rd58+2], %rs10;
	ld.global.u8 	%rs11, [%rd59+3];
	st.global.u8 	[%rd58+3], %rs11;
	ld.global.u8 	%rs12, [%rd59+4];
	st.global.u8 	[%rd58+4], %rs12;
	ld.global.u8 	%rs13, [%rd59+5];
	st.global.u8 	[%rd58+5], %rs13;
	ld.global.u8 	%rs14, [%rd59+6];
	st.global.u8 	[%rd58+6], %rs14;
	ld.global.u8 	%rs15, [%rd59+7];
	st.global.u8 	[%rd58+7], %rs15;
	ld.global.u8 	%rs16, [%rd59+8];
	st.global.u8 	[%rd58+8], %rs16;
	add.s32 	%r50, %r50, 16;
	add.s64 	%rd59, %rd59, 16;
	add.s64 	%rd58, %rd58, 16;
	setp.ne.s32 	%p4, %r50, 0;
	@%p4 bra 	$L__BB0_4;
$L__BB0_5:
	setp.eq.s32 	%p5, %r3, 0;
	@%p5 bra 	$L__BB0_14;
	and.b32  	%r9, %r39, 7;
	setp.lt.u32 	%p6, %r3, 8;
	@%p6 bra 	$L__BB0_8;
	cvt.u64.u32 	%rd30, %r52;
	add.s64 	%rd31, %rd1, %rd30;
	ld.global.u8 	%rs17, [%rd31];
	add.s64 	%rd32, %rd5, %rd30;
	st.global.u8 	[%rd32], %rs17;
	ld.global.u8 	%rs18, [%rd31+1];
	st.global.u8 	[%rd32+1], %rs18;
	ld.global.u8 	%rs19, [%rd31+2];
	st.global.u8 	[%rd32+2], %rs19;
	ld.global.u8 	%rs20, [%rd31+3];
	st.global.u8 	[%rd32+3], %rs20;
	ld.global.u8 	%rs21, [%rd31+4];
	st.global.u8 	[%rd32+4], %rs21;
	ld.global.u8 	%rs22, [%rd31+5];
	st.global.u8 	[%rd32+5], %rs22;
	ld.global.u8 	%rs23, [%rd31+6];
	st.global.u8 	[%rd32+6], %rs23;
	ld.global.u8 	%rs24, [%rd31+7];
	st.global.u8 	[%rd32+7], %rs24;
	add.s32 	%r52, %r52, 8;
$L__BB0_8:
	setp.eq.s32 	%p7, %r9, 0;
	@%p7 bra 	$L__BB0_14;
	and.b32  	%r12, %r39, 3;
	setp.lt.u32 	%p8, %r9, 4;
	@%p8 bra 	$L__BB0_11;
	cvt.u64.u32 	%rd33, %r52;
	add.s64 	%rd34, %rd1, %rd33;
	ld.global.u8 	%rs25, [%rd34];
	add.s64 	%rd35, %rd5, %rd33;
	st.global.u8 	[%rd35], %rs25;
	ld.global.u8 	%rs26, [%rd34+1];
	st.global.u8 	[%rd35+1], %rs26;
	ld.global.u8 	%rs27, [%rd34+2];
	st.global.u8 	[%rd35+2], %rs27;
	ld.global.u8 	%rs28, [%rd34+3];
	st.global.u8 	[%rd35+3], %rs28;
	add.s32 	%r52, %r52, 4;
$L__BB0_11:
	setp.eq.s32 	%p9, %r12, 0;
	@%p9 bra 	$L__BB0_14;
	cvt.u64.u32 	%rd36, %r52;
	add.s64 	%rd37, %rd4, %rd36;
	add.s64 	%rd61, %rd3, %rd37;
	add.s64 	%rd60, %rd1, %rd36;
	neg.s32 	%r54, %r12;
$L__BB0_13:
	.pragma "nounroll";
	ld.global.u8 	%rs29, [%rd60];
	st.global.u8 	[%rd61], %rs29;
	add.s64 	%rd61, %rd61, 1;
	add.s64 	%rd60, %rd60, 1;
	add.s32 	%r54, %r54, 1;
	setp.ne.s32 	%p10, %r54, 0;
	@%p10 bra 	$L__BB0_13;
$L__BB0_14:
	mad.lo.s32 	%r46, %r1, %r38, %r1;
	cvt.s64.s32 	%rd18, %r46;
	setp.lt.s32 	%p11, %r38, 1;
	@%p11 bra 	$L__BB0_27;
	and.b32  	%r18, %r38, 15;
	setp.lt.u32 	%p12, %r38, 16;
	mov.b32 	%r58, 0;
	@%p12 bra 	$L__BB0_18;
	and.b32  	%r58, %r38, 2147483632;
	neg.s32 	%r56, %r58;
	add.s64 	%rd38, %rd18, %rd2;
	add.s64 	%rd62, %rd38, 7;
	add.s64 	%rd39, %rd4, %rd3;
	add.s64 	%rd20, %rd39, 7;
	mov.u32 	%r55, %r39;
$L__BB0_17:
	.pragma "nounroll";
	cvt.s64.s32 	%rd40, %r55;
	add.s64 	%rd41, %rd20, %rd40;
	ld.global.u8 	%rs30, [%rd62+-7];
	st.global.u8 	[%rd41+-7], %rs30;
	ld.global.u8 	%rs31, [%rd62+-6];
	st.global.u8 	[%rd41+-6], %rs31;
	ld.global.u8 	%rs32, [%rd62+-5];
	st.global.u8 	[%rd41+-5], %rs32;
	ld.global.u8 	%rs33, [%rd62+-4];
	st.global.u8 	[%rd41+-4], %rs33;
	ld.global.u8 	%rs34, [%rd62+-3];
	st.global.u8 	[%rd41+-3], %rs34;
	ld.global.u8 	%rs35, [%rd62+-2];
	st.global.u8 	[%rd41+-2], %rs35;
	ld.global.u8 	%rs36, [%rd62+-1];
	st.global.u8 	[%rd41+-1], %rs36;
	ld.global.u8 	%rs37, [%rd62];
	st.global.u8 	[%rd41], %rs37;
	ld.global.u8 	%rs38, [%rd62+1];
	st.global.u8 	[%rd41+1], %rs38;
	ld.global.u8 	%rs39, [%rd62+2];
	st.global.u8 	[%rd41+2], %rs39;
	ld.global.u8 	%rs40, [%rd62+3];
	st.global.u8 	[%rd41+3], %rs40;
	ld.global.u8 	%rs41, [%rd62+4];
	st.global.u8 	[%rd41+4], %rs41;
	ld.global.u8 	%rs42, [%rd62+5];
	st.global.u8 	[%rd41+5], %rs42;
	ld.global.u8 	%rs43, [%rd62+6];
	st.global.u8 	[%rd41+6], %rs43;
	ld.global.u8 	%rs44, [%rd62+7];
	st.global.u8 	[%rd41+7], %rs44;
	ld.global.u8 	%rs45, [%rd62+8];
	st.global.u8 	[%rd41+8], %rs45;
	add.s32 	%r56, %r56, 16;
	add.s64 	%rd62, %rd62, 16;
	add.s32 	%r55, %r55, 16;
	setp.ne.s32 	%p13, %r56, 0;
	@%p13 bra 	$L__BB0_17;
$L__BB0_18:
	setp.eq.s32 	%p14, %r18, 0;
	@%p14 bra 	$L__BB0_27;
	and.b32  	%r26, %r38, 7;
	setp.lt.u32 	%p15, %r18, 8;
	@%p15 bra 	$L__BB0_21;
	cvt.u64.u32 	%rd42, %r58;
	add.s64 	%rd43, %rd42, %rd18;
	add.s64 	%rd44, %rd2, %rd43;
	ld.global.u8 	%rs46, [%rd44];
	add.s32 	%r48, %r58, %r39;
	cvt.s64.s32 	%rd45, %r48;
	add.s64 	%rd46, %rd5, %rd45;
	st.global.u8 	[%rd46], %rs46;
	ld.global.u8 	%rs47, [%rd44+1];
	st.global.u8 	[%rd46+1], %rs47;
	ld.global.u8 	%rs48, [%rd44+2];
	st.global.u8 	[%rd46+2], %rs48;
	ld.global.u8 	%rs49, [%rd44+3];
	st.global.u8 	[%rd46+3], %rs49;
	ld.global.u8 	%rs50, [%rd44+4];
	st.global.u8 	[%rd46+4], %rs50;
	ld.global.u8 	%rs51, [%rd44+5];
	st.global.u8 	[%rd46+5], %rs51;
	ld.global.u8 	%rs52, [%rd44+6];
	st.global.u8 	[%rd46+6], %rs52;
	ld.global.u8 	%rs53, [%rd44+7];
	st.global.u8 	[%rd46+7], %rs53;
	add.s32 	%r58, %r58, 8;
$L__BB0_21:
	setp.eq.s32 	%p16, %r26, 0;
	@%p16 bra 	$L__BB0_27;
	and.b32  	%r29, %r38, 3;
	setp.lt.u32 	%p17, %r26, 4;
	@%p17 bra 	$L__BB0_24;
	cvt.u64.u32 	%rd47, %r58;
	add.s64 	%rd48, %rd47, %rd18;
	add.s64 	%rd49, %rd2, %rd48;
	ld.global.u8 	%rs54, [%rd49];
	add.s32 	%r49, %r58, %r39;
	cvt.s64.s32 	%rd50, %r49;
	add.s64 	%rd51, %rd5, %rd50;
	st.global.u8 	[%rd51], %rs54;
	ld.global.u8 	%rs55, [%rd49+1];
	st.global.u8 	[%rd51+1], %rs55;
	ld.global.u8 	%rs56, [%rd49+2];
	st.global.u8 	[%rd51+2], %rs56;
	ld.global.u8 	%rs57, [%rd49+3];
	st.global.u8 	[%rd51+3], %rs57;
	add.s32 	%r58, %r58, 4;
$L__BB0_24:
	setp.eq.s32 	%p18, %r29, 0;
	@%p18 bra 	$L__BB0_27;
	add.s32 	%r61, %r58, %r39;
	cvt.u64.u32 	%rd52, %r58;
	add.s64 	%rd53, %rd18, %rd52;
	add.s64 	%rd63, %rd2, %rd53;
	neg.s32 	%r60, %r29;
$L__BB0_26:
	.pragma "nounroll";
	cvt.s64.s32 	%rd54, %r61;
	add.s64 	%rd55, %rd5, %rd54;
	ld.global.u8 	%rs58, [%rd63];
	st.global.u8 	[%rd55], %rs58;
	add.s32 	%r61, %r61, 1;
	add.s64 	%rd63, %rd63, 1;
	add.s32 	%r60, %r60, 1;
	setp.ne.s32 	%p19, %r60, 0;
	@%p19 bra 	$L__BB0_26;
$L__BB0_27:
	cvt.s64.s32 	%rd56, %r2;
	add.s64 	%rd57, %rd5, %rd56;
	mov.b16 	%rs59, 0;
	st.global.u8 	[%rd57], %rs59;
$L__BB0_28:
	ret;

}


// ===== COMPILED SASS (sm_100) =====

	.target	sm_100

	.elftype	@"ET_EXEC"


//--------------------- .note.nv.tkinfo           --------------------------
	.section	.note.nv.tkinfo,"",@"SHT_NOTE"
	.sectionflags	@"SHF_NOTE_NV_TKINFO"
	.tkinfo
        /*0018*/ 	.word	0x00000002
        /*0030*/ 	.string	""
        /*0030*/ 	.string	"ptxas"
        /*0030*/ 	.string	"Cuda compilation tools, release 13.0, V13.0.88"
        /*0030*/ 	.string	"Build cuda_13.0.r13.0/compiler.36424714_0"
        /*0030*/ 	.string	"-arch sm_100 -m 64 "



//--------------------- .note.nv.cuinfo           --------------------------
	.section	.note.nv.cuinfo,"",@"SHT_NOTE"
	.sectionflags	@"SHF_NOTE_NV_CUINFO"
        /*0018*/ 	.short	0x0002
        /*001a*/ 	.short	0x0064
        /*001c*/ 	.short	0x0082
	.zero		2


//--------------------- .nv.info                  --------------------------
	.section	.nv.info,"",@"SHT_CUDA_INFO"
	.align	4


	//----- nvinfo : EIATTR_REGCOUNT
	.align		4
        /*0000*/ 	.byte	0x04, 0x2f
        /*0002*/ 	.short	(.L_1 - .L_0)
	.align		4
.L_0:
        /*0004*/ 	.word	index@(_Z28generate_guesses_kernel_flatPKciS0_iPci)
        /*0008*/ 	.word	0x0000001c


	//----- nvinfo : EIATTR_FRAME_SIZE
	.align		4
.L_1:
        /*000c*/ 	.byte	0x04, 0x11
        /*000e*/ 	.short	(.L_3 - .L_2)
	.align		4
.L_2:
        /*0010*/ 	.word	index@(_Z28generate_guesses_kernel_flatPKciS0_iPci)
        /*0014*/ 	.word	0x00000000


	//----- nvinfo : EIATTR_MIN_STACK_SIZE
	.align		4
.L_3:
        /*0018*/ 	.byte	0x04, 0x12
        /*001a*/ 	.short	(.L_5 - .L_4)
	.align		4
.L_4:
        /*001c*/ 	.word	index@(_Z28generate_guesses_kernel_flatPKciS0_iPci)
        /*0020*/ 	.word	0x00000000
.L_5:


//--------------------- .nv.compat                --------------------------
	.section	.nv.compat,"",@"SHT_CUDA_COMPAT_INFO"
	.align	4
        /*0000*/ 	.byte	0x02, 0x09, 0x00, 0x00, 0x02, 0x02, 0x01, 0x00, 0x02, 0x05, 0x05, 0x00, 0x03, 0x07, 0x01, 0x01
        /*0010*/ 	.byte	0x02, 0x03, 0x00, 0x00, 0x02, 0x06, 0x01, 0x00, 0x04, 0x0b, 0x08, 0x00, 0x09, 0x00, 0x00, 0x00
        /*0020*/ 	.byte	0x00, 0x00, 0x00, 0x00


//--------------------- .nv.info._Z28generate_guesses_kernel_flatPKciS0_iPci --------------------------
	.section	.nv.info._Z28generate_guesses_kernel_flatPKciS0_iPci,"",@"SHT_CUDA_INFO"
	.sectionflags	@""
	.align	4


	//----- nvinfo : EIATTR_CUDA_API_VERSION
	.align		4
        /*0000*/ 	.byte	0x04, 0x37
        /*0002*/ 	.short	(.L_7 - .L_6)
.L_6:
        /*0004*/ 	.word	0x00000082


	//----- nvinfo : EIATTR_KPARAM_INFO
	.align		4
.L_7:
        /*0008*/ 	.byte	0x04, 0x17
        /*000a*/ 	.short	(.L_9 - .L_8)
.L_8:
        /*000c*/ 	.word	0x00000000
        /*0010*/ 	.short	0x0005
        /*0012*/ 	.short	0x0028
        /*0014*/ 	.byte	0x00, 0xf0, 0x11, 0x00


	//----- nvinfo : EIATTR_KPARAM_INFO
	.align		4
.L_9:
        /*0018*/ 	.byte	0x04, 0x17
        /*001a*/ 	.short	(.L_11 - .L_10)
.L_10:
        /*001c*/ 	.word	0x00000000
        /*0020*/ 	.short	0x0004
        /*0022*/ 	.short	0x0020
        /*0024*/ 	.byte	0x00, 0xf5, 0x21, 0x00


	//----- nvinfo : EIATTR_KPARAM_INFO
	.align		4
.L_11:
        /*0028*/ 	.byte	0x04, 0x17
        /*002a*/ 	.short	(.L_13 - .L_12)
.L_12:
        /*002c*/ 	.word	0x00000000
        /*0030*/ 	.short	0x0003
        /*0032*/ 	.short	0x0018
        /*0034*/ 	.byte	0x00, 0xf0, 0x11, 0x00


	//----- nvinfo : EIATTR_KPARAM_INFO
	.align		4
.L_13:
        /*0038*/ 	.byte	0x04, 0x17
        /*003a*/ 	.short	(.L_15 - .L_14)
.L_14:
        /*003c*/ 	.word	0x00000000
        /*0040*/ 	.short	0x0002
        /*0042*/ 	.short	0x0010
        /*0044*/ 	.byte	0x00, 0xf5, 0x21, 0x00


	//----- nvinfo : EIATTR_KPARAM_INFO
	.align		4
.L_15:
        /*0048*/ 	.byte	0x04, 0x17
        /*004a*/ 	.short	(.L_17 - .L_16)
.L_16:
        /*004c*/ 	.word	0x00000000
        /*0050*/ 	.short	0x0001
        /*0052*/ 	.short	0x0008
        /*0054*/ 	.byte	0x00, 0xf0, 0x11, 0x00


	//----- nvinfo : EIATTR_KPARAM_INFO
	.align		4
.L_17:
        /*0058*/ 	.byte	0x04, 0x17
        /*005a*/ 	.short	(.L_19 - .L_18)
.L_18:
        /*005c*/ 	.word	0x00000000
        /*0060*/ 	.short	0x0000
        /*0062*/ 	.short	0x0000
        /*0064*/ 	.byte	0x00, 0xf5, 0x21, 0x00


	//----- nvinfo : EIATTR_SPARSE_MMA_MASK
	.align		4
.L_19:
        /*0068*/ 	.byte	0x03, 0x50
        /*006a*/ 	.short	0x0000


	//----- nvinfo : EIATTR_MAXREG_COUNT
	.align		4
        /*006c*/ 	.byte	0x03, 0x1b
        /*006e*/ 	.short	0x00ff


	//----- nvinfo : EIATTR_MERCURY_ISA_VERSION
	.align		4
        /*0070*/ 	.byte	0x03, 0x5f
        /*0072*/ 	.short	0x0101


	//----- nvinfo : EIATTR_VRC_CTA_INIT_COUNT
	.align		4
        /*0074*/ 	.byte	0x02, 0x4a
	.zero		1
	.zero		1


	//----- nvinfo : EIATTR_EXIT_INSTR_OFFSETS
	.align		4
        /*0078*/ 	.byte	0x04, 0x1c
        /*007a*/ 	.short	(.L_21 - .L_20)


	//   ....[0]....
.L_20:
        /*007c*/ 	.word	0x00000070


	//   ....[1]....
        /*0080*/ 	.word	0x000010f0


	//----- nvinfo : EIATTR_CBANK_PARAM_SIZE
	.align		4
.L_21:
        /*0084*/ 	.byte	0x03, 0x19
        /*0086*/ 	.short	0x002c


	//----- nvinfo : EIATTR_PARAM_CBANK
	.align		4
        /*0088*/ 	.byte	0x04, 0x0a
        /*008a*/ 	.short	(.L_23 - .L_22)
	.align		4
.L_22:
        /*008c*/ 	.word	index@(.nv.constant0._Z28generate_guesses_kernel_flatPKciS0_iPci)
        /*0090*/ 	.short	0x0380
        /*0092*/ 	.short	0x002c


	//----- nvinfo : EIATTR_SW_WAR
	.align		4
.L_23:
        /*0094*/ 	.byte	0x04, 0x36
        /*0096*/ 	.short	(.L_25 - .L_24)
.L_24:
        /*0098*/ 	.word	0x00000008
.L_25:


//--------------------- .nv.callgraph             --------------------------
	.section	.nv.callgraph,"",@"SHT_CUDA_CALLGRAPH"
	.align	4
	.sectionentsize	8
	.align		4
        /*0000*/ 	.word	0x00000000
	.align		4
        /*0004*/ 	.word	0xffffffff
	.align		4
        /*0008*/ 	.word	0x00000000
	.align		4
        /*000c*/ 	.word	0xfffffffe
	.align		4
        /*0010*/ 	.word	0x00000000
	.align		4
        /*0014*/ 	.word	0xfffffffd
	.align		4
        /*0018*/ 	.word	0x00000000
	.align		4
        /*001c*/ 	.word	0xfffffffc


//--------------------- .text._Z28generate_guesses_kernel_flatPKciS0_iPci --------------------------
	.section	.text._Z28generate_guesses_kernel_flatPKciS0_iPci,"ax",@progbits
	.align	128
        .global         _Z28generate_guesses_kernel_flatPKciS0_iPci
        .type           _Z28generate_guesses_kernel_flatPKciS0_iPci,@function
        .size           _Z28generate_guesses_kernel_flatPKciS0_iPci,(.L_x_13 - _Z28generate_guesses_kernel_flatPKciS0_iPci)
        .other          _Z28generate_guesses_kernel_flatPKciS0_iPci,@"STO_CUDA_ENTRY STV_DEFAULT"
_Z28generate_guesses_kernel_flatPKciS0_iPci:
.text._Z28generate_guesses_kernel_flatPKciS0_iPci:
[----:B------:R-:W-:Y:S01]  /*0000*/  LDC R1, c[0x0][0x37c] ;  /* 0x0000df00ff017b82 */ /* 0x000fe20000000800 */
[----:B------:R-:W0:Y:S07]  /*0010*/  S2R R0, SR_TID.X ;  /* 0x0000000000007919 */ /* 0x000e2e0000002100 */
[----:B------:R-:W0:Y:S01]  /*0020*/  S2UR UR4, SR_CTAID.X ;  /* 0x00000000000479c3 */ /* 0x000e220000002500 */
[----:B------:R-:W1:Y:S07]  /*0030*/  LDCU UR5, c[0x0][0x3a8] ;  /* 0x00007500ff0577ac */ /* 0x000e6e0008000800 */
[----:B------:R-:W0:Y:S02]  /*0040*/  LDC R11, c[0x0][0x360] ;  /* 0x0000d800ff0b7b82 */ /* 0x000e240000000800 */
[----:B0-----:R-:W-:-:S05]  /*0050*/  IMAD R11, R11, UR4, R0 ;  /* 0x000000040b0b7c24 */ /* 0x001fca000f8e0200 */
[----:B-1----:R-:W-:-:S13]  /*0060*/  ISETP.GE.AND P0, PT, R11, UR5, PT ;  /* 0x000000050b007c0c */ /* 0x002fda000bf06270 */
[----:B------:R-:W-:Y:S05]  /*0070*/  @P0 EXIT ;  /* 0x000000000000094d */ /* 0x000fea0003800000 */
[----:B------:R-:W0:Y:S01]  /*0080*/  LDC R0, c[0x0][0x388] ;  /* 0x0000e200ff007b82 */ /* 0x000e220000000800 */
[----:B------:R-:W1:Y:S01]  /*0090*/  LDCU UR9, c[0x0][0x398] ;  /* 0x00007300ff0977ac */ /* 0x000e620008000800 */
[----:B------:R-:W2:Y:S01]  /*00a0*/  LDCU.64 UR12, c[0x0][0x3a0] ;  /* 0x00007400ff0c77ac */ /* 0x000ea20008000a00 */
[----:B------:R-:W3:Y:S01]  /*00b0*/  LDCU.64 UR10, c[0x0][0x358] ;  /* 0x00006b00ff0a77ac */ /* 0x000ee20008000a00 */
[----:B-1----:R-:W-:Y:S02]  /*00c0*/  UISETP.GE.AND UP0, UPT, UR9, 0x1, UPT ;  /* 0x000000010900788c */ /* 0x002fe4000bf06270 */
[----:B0-----:R-:W-:-:S04]  /*00d0*/  VIADD R2, R0, UR9 ;  /* 0x0000000900027c36 */ /* 0x001fc80008000000 */
[----:B------:R-:W-:-:S05]  /*00e0*/  IMAD R4, R11, R2, R11 ;  /* 0x000000020b047224 */ /* 0x000fca00078e020b */
[----:B--2---:R-:W-:Y:S02]  /*00f0*/  IADD3 R3, P0, PT, R4, UR12, RZ ;  /* 0x0000000c04037c10 */ /* 0x004fe4000ff1e0ff */
[----:B------:R-:W-:-:S04]  /*0100*/  SHF.R.S32.HI R10, RZ, 0x1f, R4 ;  /* 0x0000001fff0a7819 */ /* 0x000fc80000011404 */
[----:B------:R-:W-:Y:S01]  /*0110*/  IADD3.X R5, PT, PT, R10, UR13, RZ, P0, !PT ;  /* 0x0000000d0a057c10 */ /* 0x000fe200087fe4ff */
[----:B---3--:R-:W-:Y:S06]  /*0120*/  BRA.U !UP0, `(.L_x_0) ;  /* 0x0000000508f07547 */ /* 0x008fec000b800000 */
[----:B------:R-:W-:Y:S01]  /*0130*/  UISETP.GE.U32.AND UP1, UPT, UR9, 0x10, UPT ;  /* 0x000000100900788c */ /* 0x000fe2000bf26070 */
[----:B------:R-:W-:Y:S01]  /*0140*/  IMAD.MOV.U32 R12, RZ, RZ, RZ ;  /* 0x000000ffff0c7224 */ /* 0x000fe200078e00ff */
[----:B------:R-:W-:-:S04]  /*0150*/  ULOP3.LUT UR6, UR9, 0xf, URZ, 0xc0, !UPT ;  /* 0x0000000f09067892 */ /* 0x000fc8000f8ec0ff */
[----:B------:R-:W-:-:S03]  /*0160*/  UISETP.NE.AND UP0, UPT, UR6, URZ, UPT ;  /* 0x000000ff0600728c */ /* 0x000fc6000bf05270 */
[----:B------:R-:W-:Y:S08]  /*0170*/  BRA.U !UP1, `(.L_x_1) ;  /* 0x0000000109d47547 */ /* 0x000ff0000b800000 */
[----:B------:R-:W0:Y:S01]  /*0180*/  LDCU.64 UR4, c[0x0][0x390] ;  /* 0x00007200ff0477ac */ /* 0x000e220008000a00 */
[----:B------:R-:W-:Y:S01]  /*0190*/  IADD3 R14, P0, PT, R3, 0x7, RZ ;  /* 0x00000007030e7810 */ /* 0x000fe20007f1e0ff */
[----:B------:R-:W-:-:S04]  /*01a0*/  ULOP3.LUT UR7, UR9, 0x7ffffff0, URZ, 0xc0, !UPT ;  /* 0x7ffffff009077892 */ /* 0x000fc8000f8ec0ff */
[----:B------:R-:W-:Y:S01]  /*01b0*/  IMAD.X R21, RZ, RZ, R5, P0 ;  /* 0x000000ffff157224 */ /* 0x000fe200000e0605 */
[----:B------:R-:W-:Y:S02]  /*01c0*/  UIADD3 UR8, UPT, UPT, -UR7, URZ, URZ ;  /* 0x000000ff07087290 */ /* 0x000fe4000fffe1ff */
[----:B------:R-:W-:Y:S01]  /*01d0*/  IMAD.U32 R12, RZ, RZ, UR7 ;  /* 0x00000007ff0c7e24 */ /* 0x000fe2000f8e00ff */
[----:B0-----:R-:W-:-:S04]  /*01e0*/  UIADD3 UR4, UP1, UPT, UR4, 0x7, URZ ;  /* 0x0000000704047890 */ /* 0x001fc8000ff3e0ff */
[----:B------:R-:W-:Y:S02]  /*01f0*/  UIADD3.X UR5, UPT, UPT, URZ, UR5, URZ, UP1, !UPT ;  /* 0x00000005ff057290 */ /* 0x000fe40008ffe4ff */
[----:B------:R-:W-:-:S04]  /*0200*/  IMAD.U32 R16, RZ, RZ, UR4 ;  /* 0x00000004ff107e24 */ /* 0x000fc8000f8e00ff */
[----:B------:R-:W-:-:S07]  /*0210*/  IMAD.U32 R13, RZ, RZ, UR5 ;  /* 0x00000005ff0d7e24 */ /* 0x000fce000f8e00ff */
.L_x_2:
[----:B------:R-:W-:Y:S02]  /*0220*/  IMAD.MOV.U32 R6, RZ, RZ, R16 ;  /* 0x000000ffff067224 */ /* 0x000fe400078e0010 */
[----:B------:R-:W-:-:S05]  /*0230*/  IMAD.MOV.U32 R7, RZ, RZ, R13 ;  /* 0x000000ffff077224 */ /* 0x000fca00078e000d */
[----:B------:R-:W2:Y:S01]  /*0240*/  LDG.E.U8 R13, desc[UR10][R6.64+-0x7] ;  /* 0xfffff90a060d7981 */ /* 0x000ea2000c1e1100 */
[----:B-1----:R-:W-:Y:S02]  /*0250*/  IMAD.MOV.U32 R8, RZ, RZ, R14 ;  /* 0x000000ffff087224 */ /* 0x002fe400078e000e */
[----:B------:R-:W-:-:S05]  /*0260*/  IMAD.MOV.U32 R9, RZ, RZ, R21 ;  /* 0x000000ffff097224 */ /* 0x000fca00078e0015 */
[----:B--2---:R0:W-:Y:S04]  /*0270*/  STG.E.U8 desc[UR10][R8.64+-0x7], R13 ;  /* 0xfffff90d08007986 */ /* 0x0041e8000c10110a */
[----:B------:R-:W2:Y:S04]  /*0280*/  LDG.E.U8 R15, desc[UR10][R6.64+-0x6] ;  /* 0xfffffa0a060f7981 */ /* 0x000ea8000c1e1100 */
[----:B--2---:R1:W-:Y:S04]  /*0290*/  STG.E.U8 desc[UR10][R8.64+-0x6], R15 ;  /* 0xfffffa0f08007986 */ /* 0x0043e8000c10110a */
[----:B------:R-:W2:Y:S04]  /*02a0*/  LDG.E.U8 R17, desc[UR10][R6.64+-0x5] ;  /* 0xfffffb0a06117981 */ /* 0x000ea8000c1e1100 */
[----:B--2---:R2:W-:Y:S04]  /*02b0*/  STG.E.U8 desc[UR10][R8.64+-0x5], R17 ;  /* 0xfffffb1108007986 */ /* 0x0045e8000c10110a */
[----:B------:R-:W3:Y:S04]  /*02c0*/  LDG.E.U8 R19, desc[UR10][R6.64+-0x4] ;  /* 0xfffffc0a06137981 */ /* 0x000ee8000c1e1100 */
[----:B---3--:R3:W-:Y:S04]  /*02d0*/  STG.E.U8 desc[UR10][R8.64+-0x4], R19 ;  /* 0xfffffc1308007986 */ /* 0x0087e8000c10110a */
[----:B------:R-:W4:Y:S04]  /*02e0*/  LDG.E.U8 R21, desc[UR10][R6.64+-0x3] ;  /* 0xfffffd0a06157981 */ /* 0x000f28000c1e1100 */
[----:B----4-:R4:W-:Y:S04]  /*02f0*/  STG.E.U8 desc[UR10][R8.64+-0x3], R21 ;  /* 0xfffffd1508007986 */ /* 0x0109e8000c10110a */
[----:B------:R-:W5:Y:S04]  /*0300*/  LDG.E.U8 R23, desc[UR10][R6.64+-0x2] ;  /* 0xfffffe0a06177981 */ /* 0x000f68000c1e1100 */
[----:B-----5:R5:W-:Y:S04]  /*0310*/  STG.E.U8 desc[UR10][R8.64+-0x2], R23 ;  /* 0xfffffe1708007986 */ /* 0x020be8000c10110a */
[----:B0-----:R-:W2:Y:S04]  /*0320*/  LDG.E.U8 R13, desc[UR10][R6.64+-0x1] ;  /* 0xffffff0a060d7981 */ /* 0x001ea8000c1e1100 */
[----:B--2---:R0:W-:Y:S04]  /*0330*/  STG.E.U8 desc[UR10][R8.64+-0x1], R13 ;  /* 0xffffff0d08007986 */ /* 0x0041e8000c10110a */
[----:B-1----:R-:W2:Y:S04]  /*0340*/  LDG.E.U8 R15, desc[UR10][R6.64] ;  /* 0x0000000a060f7981 */ /* 0x002ea8000c1e1100 */
[----:B--2---:R1:W-:Y:S04]  /*0350*/  STG.E.U8 desc[UR10][R8.64], R15 ;  /* 0x0000000f08007986 */ /* 0x0043e8000c10110a */
[----:B------:R-:W2:Y:S04]  /*0360*/  LDG.E.U8 R17, desc[UR10][R6.64+0x1] ;  /* 0x0000010a06117981 */ /* 0x000ea8000c1e1100 */
[----:B--2---:R2:W-:Y:S04]  /*0370*/  STG.E.U8 desc[UR10][R8.64+0x1], R17 ;  /* 0x0000011108007986 */ /* 0x0045e8000c10110a */
[----:B---3--:R-:W3:Y:S04]  /*0380*/  LDG.E.U8 R19, desc[UR10][R6.64+0x2] ;  /* 0x0000020a06137981 */ /* 0x008ee8000c1e1100 */
[----:B---3--:R3:W-:Y:S04]  /*0390*/  STG.E.U8 desc[UR10][R8.64+0x2], R19 ;  /* 0x0000021308007986 */ /* 0x0087e8000c10110a */
[----:B----4-:R-:W4:Y:S04]  /*03a0*/  LDG.E.U8 R21, desc[UR10][R6.64+0x3] ;  /* 0x0000030a06157981 */ /* 0x010f28000c1e1100 */
[----:B----4-:R-:W-:Y:S04]  /*03b0*/  STG.E.U8 desc[UR10][R8.64+0x3], R21 ;  /* 0x0000031508007986 */ /* 0x010fe8000c10110a */
[----:B-----5:R-:W4:Y:S04]  /*03c0*/  LDG.E.U8 R23, desc[UR10][R6.64+0x4] ;  /* 0x0000040a06177981 */ /* 0x020f28000c1e1100 */
[----:B----4-:R-:W-:Y:S04]  /*03d0*/  STG.E.U8 desc[UR10][R8.64+0x4], R23 ;  /* 0x0000041708007986 */ /* 0x010fe8000c10110a */
[----:B0-----:R-:W4:Y:S04]  /*03e0*/  LDG.E.U8 R13, desc[UR10][R6.64+0x5] ;  /* 0x0000050a060d7981 */ /* 0x001f28000c1e1100 */
[----:B----4-:R0:W-:Y:S04]  /*03f0*/  STG.E.U8 desc[UR10][R8.64+0x5], R13 ;  /* 0x0000050d08007986 */ /* 0x0101e8000c10110a */
[----:B-1----:R-:W4:Y:S04]  /*0400*/  LDG.E.U8 R15, desc[UR10][R6.64+0x6] ;  /* 0x0000060a060f7981 */ /* 0x002f28000c1e1100 */
[----:B----4-:R1:W-:Y:S04]  /*0410*/  STG.E.U8 desc[UR10][R8.64+0x6], R15 ;  /* 0x0000060f08007986 */ /* 0x0103e8000c10110a */
[----:B--2---:R-:W2:Y:S04]  /*0420*/  LDG.E.U8 R17, desc[UR10][R6.64+0x7] ;  /* 0x0000070a06117981 */ /* 0x004ea8000c1e1100 */
[----:B--2---:R1:W-:Y:S04]  /*0430*/  STG.E.U8 desc[UR10][R8.64+0x7], R17 ;  /* 0x0000071108007986 */ /* 0x0043e8000c10110a */
[----:B---3--:R-:W2:Y:S01]  /*0440*/  LDG.E.U8 R19, desc[UR10][R6.64+0x8] ;  /* 0x0000080a06137981 */ /* 0x008ea2000c1e1100 */
[----:B------:R-:W-:Y:S01]  /*0450*/  UIADD3 UR8, UPT, UPT, UR8, 0x10, URZ ;  /* 0x0000001008087890 */ /* 0x000fe2000fffe0ff */
[----:B------:R-:W-:-:S02]  /*0460*/  IADD3 R16, P0, PT, R6, 0x10, RZ ;  /* 0x0000001006107810 */ /* 0x000fc40007f1e0ff */
[----:B------:R-:W-:Y:S01]  /*0470*/  IADD3 R14, P1, PT, R8, 0x10, RZ ;  /* 0x00000010080e7810 */ /* 0x000fe20007f3e0ff */
[----:B------:R-:W-:Y:S02]  /*0480*/  UISETP.NE.AND UP1, UPT, UR8, URZ, UPT ;  /* 0x000000ff0800728c */ /* 0x000fe4000bf25270 */
[----:B0-----:R-:W-:Y:S02]  /*0490*/  IMAD.X R13, RZ, RZ, R7, P0 ;  /* 0x000000ffff0d7224 */ /* 0x001fe400000e0607 */
[----:B------:R-:W-:Y:S01]  /*04a0*/  IMAD.X R21, RZ, RZ, R9, P1 ;  /* 0x000000ffff157224 */ /* 0x000fe200008e0609 */
[----:B--2---:R1:W-:Y:S04]  /*04b0*/  STG.E.U8 desc[UR10][R8.64+0x8], R19 ;  /* 0x0000081308007986 */ /* 0x0043e8000c10110a */
[----:B------:R-:W-:Y:S05]  /*04c0*/  BRA.U UP1, `(.L_x_2) ;  /* 0xfffffffd01547547 */ /* 0x000fea000b83ffff */
.L_x_1:
[----:B------:R-:W-:Y:S05]  /*04d0*/  BRA.U !UP0, `(.L_x_0) ;  /* 0x0000000508047547 */ /* 0x000fea000b800000 */
[----:B------:R-:W-:Y:S02]  /*04e0*/  UISETP.GE.U32.AND UP0, UPT, UR6, 0x8, UPT ;  /* 0x000000080600788c */ /* 0x000fe4000bf06070 */
[----:B------:R-:W-:-:S04]  /*04f0*/  ULOP3.LUT UR5, UR9, 0x7, URZ, 0xc0, !UPT ;  /* 0x0000000709057892 */ /* 0x000fc8000f8ec0ff */
[----:B------:R-:W-:-:S03]  /*0500*/  UISETP.NE.AND UP1, UPT, UR5, URZ, UPT ;  /* 0x000000ff0500728c */ /* 0x000fc6000bf25270 */
[----:B------:R-:W-:Y:S08]  /*0510*/  BRA.U !UP0, `(.L_x_3) ;  /* 0x0000000108587547 */ /* 0x000ff0000b800000 */
[----:B------:R-:W1:Y:S02]  /*0520*/  LDCU.64 UR6, c[0x0][0x390] ;  /* 0x00007200ff0677ac */ /* 0x000e640008000a00 */
[----:B-1----:R-:W-:-:S05]  /*0530*/  IADD3 R8, P0, PT, R12, UR6, RZ ;  /* 0x000000060c087c10 */ /* 0x002fca000ff1e0ff */
[----:B------:R-:W-:-:S05]  /*0540*/  IMAD.X R9, RZ, RZ, UR7, P0 ;  /* 0x00000007ff097e24 */ /* 0x000fca00080e06ff */
[----:B------:R-:W2:Y:S01]  /*0550*/  LDG.E.U8 R13, desc[UR10][R8.64] ;  /* 0x0000000a080d7981 */ /* 0x000ea2000c1e1100 */
[----:B------:R-:W-:-:S05]  /*0560*/  IADD3 R6, P0, PT, R12, R3, RZ ;  /* 0x000000030c067210 */ /* 0x000fca0007f1e0ff */
[----:B------:R-:W-:-:S05]  /*0570*/  IMAD.X R7, RZ, RZ, R5, P0 ;  /* 0x000000ffff077224 */ /* 0x000fca00000e0605 */
[----:B--2---:R0:W-:Y:S04]  /*0580*/  STG.E.U8 desc[UR10][R6.64], R13 ;  /* 0x0000000d06007986 */ /* 0x0041e8000c10110a */
[----:B------:R-:W2:Y:S04]  /*0590*/  LDG.E.U8 R15, desc[UR10][R8.64+0x1] ;  /* 0x0000010a080f7981 */ /* 0x000ea8000c1e1100 */
[----:B--2---:R1:W-:Y:S04]  /*05a0*/  STG.E.U8 desc[UR10][R6.64+0x1], R15 ;  /* 0x0000010f06007986 */ /* 0x0043e8000c10110a */
[----:B------:R-:W2:Y:S04]  /*05b0*/  LDG.E.U8 R17, desc[UR10][R8.64+0x2] ;  /* 0x0000020a08117981 */ /* 0x000ea8000c1e1100 */
[----:B--2---:R2:W-:Y:S04]  /*05c0*/  STG.E.U8 desc[UR10][R6.64+0x2], R17 ;  /* 0x0000021106007986 */ /* 0x0045e8000c10110a */
[----:B------:R-:W3:Y:S04]  /*05d0*/  LDG.E.U8 R19, desc[UR10][R8.64+0x3] ;  /* 0x0000030a08137981 */ /* 0x000ee8000c1e1100 */
[----:B---3--:R2:W-:Y:S04]  /*05e0*/  STG.E.U8 desc[UR10][R6.64+0x3], R19 ;  /* 0x0000031306007986 */ /* 0x0085e8000c10110a */
[----:B------:R-:W3:Y:S04]  /*05f0*/  LDG.E.U8 R21, desc[UR10][R8.64+0x4] ;  /* 0x0000040a08157981 */ /* 0x000ee8000c1e1100 */
[----:B---3--:R2:W-:Y:S04]  /*0600*/  STG.E.U8 desc[UR10][R6.64+0x4], R21 ;  /* 0x0000041506007986 */ /* 0x0085e8000c10110a */
[----:B------:R-:W3:Y:S04]  /*0610*/  LDG.E.U8 R23, desc[UR10][R8.64+0x5] ;  /* 0x0000050a08177981 */ /* 0x000ee8000c1e1100 */
[----:B---3--:R2:W-:Y:S04]  /*0620*/  STG.E.U8 desc[UR10][R6.64+0x5], R23 ;  /* 0x0000051706007986 */ /* 0x0085e8000c10110a */
[----:B0-----:R-:W3:Y:S04]  /*0630*/  LDG.E.U8 R13, desc[UR10][R8.64+0x6] ;  /* 0x0000060a080d7981 */ /* 0x001ee8000c1e1100 */
[----:B---3--:R2:W-:Y:S04]  /*0640*/  STG.E.U8 desc[UR10][R6.64+0x6], R13 ;  /* 0x0000060d06007986 */ /* 0x0085e8000c10110a */
[----:B-1----:R-:W3:Y:S01]  /*0650*/  LDG.E.U8 R15, desc[UR10][R8.64+0x7] ;  /* 0x0000070a080f7981 */ /* 0x002ee2000c1e1100 */
[----:B------:R-:W-:-:S03]  /*0660*/  VIADD R12, R12, 0x8 ;  /* 0x000000080c0c7836 */ /* 0x000fc60000000000 */
[----:B---3--:R2:W-:Y:S04]  /*0670*/  STG.E.U8 desc[UR10][R6.64+0x7], R15 ;  /* 0x0000070f06007986 */ /* 0x0085e8000c10110a */
.L_x_3:
[----:B------:R-:W-:Y:S05]  /*0680*/  BRA.U !UP1, `(.L_x_0) ;  /* 0x0000000109987547 */ /* 0x000fea000b800000 */
[----:B------:R-:W-:Y:S02]  /*0690*/  UISETP.GE.U32.AND UP0, UPT, UR5, 0x4, UPT ;  /* 0x000000040500788c */ /* 0x000fe4000bf06070 */
[----:B------:R-:W-:-:S04]  /*06a0*/  ULOP3.LUT UR4, UR9, 0x3, URZ, 0xc0, !UPT ;  /* 0x0000000309047892 */ /* 0x000fc8000f8ec0ff */
[----:B------:R-:W-:-:S03]  /*06b0*/  UISETP.NE.AND UP1, UPT, UR4, URZ, UPT ;  /* 0x000000ff0400728c */ /* 0x000fc6000bf25270 */
[----:B------:R-:W-:Y:S08]  /*06c0*/  BRA.U !UP0, `(.L_x_4) ;  /* 0x0000000108387547 */ /* 0x000ff0000b800000 */
[----:B------:R-:W2:Y:S02]  /*06d0*/  LDCU.64 UR6, c[0x0][0x390] ;  /* 0x00007200ff0677ac */ /* 0x000ea40008000a00 */
[----:B--2---:R-:W-:-:S05]  /*06e0*/  IADD3 R6, P0, PT, R12, UR6, RZ ;  /* 0x000000060c067c10 */ /* 0x004fca000ff1e0ff */
[----:B------:R-:W-:-:S05]  /*06f0*/  IMAD.X R7, RZ, RZ, UR7, P0 ;  /* 0x00000007ff077e24 */ /* 0x000fca00080e06ff */
[----:B------:R-:W2:Y:S01]  /*0700*/  LDG.E.U8 R13, desc[UR10][R6.64] ;  /* 0x0000000a060d7981 */ /* 0x000ea2000c1e1100 */
[----:B-1----:R-:W-:-:S05]  /*0710*/  IADD3 R8, P0, PT, R12, R3, RZ ;  /* 0x000000030c087210 */ /* 0x002fca0007f1e0ff */
[----:B------:R-:W-:-:S05]  /*0720*/  IMAD.X R9, RZ, RZ, R5, P0 ;  /* 0x000000ffff097224 */ /* 0x000fca00000e0605 */
[----:B--2---:R0:W-:Y:S04]  /*0730*/  STG.E.U8 desc[UR10][R8.64], R13 ;  /* 0x0000000d08007986 */ /* 0x0041e8000c10110a */
[----:B------:R-:W2:Y:S04]  /*0740*/  LDG.E.U8 R15, desc[UR10][R6.64+0x1] ;  /* 0x0000010a060f7981 */ /* 0x000ea8000c1e1100 */
[----:B--2---:R0:W-:Y:S04]  /*0750*/  STG.E.U8 desc[UR10][R8.64+0x1], R15 ;  /* 0x0000010f08007986 */ /* 0x0041e8000c10110a */
[----:B------:R-:W2:Y:S04]  /*0760*/  LDG.E.U8 R17, desc[UR10][R6.64+0x2] ;  /* 0x0000020a06117981 */ /* 0x000ea8000c1e1100 */
[----:B--2---:R0:W-:Y:S04]  /*0770*/  STG.E.U8 desc[UR10][R8.64+0x2], R17 ;  /* 0x0000021108007986 */ /* 0x0041e8000c10110a */
[----:B------:R-:W2:Y:S01]  /*0780*/  LDG.E.U8 R19, desc[UR10][R6.64+0x3] ;  /* 0x0000030a06137981 */ /* 0x000ea2000c1e1100 */
[----:B------:R-:W-:-:S03]  /*0790*/  VIADD R12, R12, 0x4 ;  /* 0x000000040c0c7836 */ /* 0x000fc60000000000 */
[----:B--2---:R0:W-:Y:S04]  /*07a0*/  STG.E.U8 desc[UR10][R8.64+0x3], R19 ;  /* 0x0000031308007986 */ /* 0x0041e8000c10110a */
.L_x_4:
[----:B------:R-:W-:Y:S05]  /*07b0*/  BRA.U !UP1, `(.L_x_0) ;  /* 0x00000001094c7547 */ /* 0x000fea000b800000 */
[----:B------:R-:W3:Y:S01]  /*07c0*/  LDCU.64 UR6, c[0x0][0x390] ;  /* 0x00007200ff0677ac */ /* 0x000ee20008000a00 */
[----:B------:R-:W-:Y:S01]  /*07d0*/  IADD3 R4, P0, P1, R4, UR12, R12 ;  /* 0x0000000c04047c10 */ /* 0x000fe2000f91e00c */
[----:B------:R-:W-:-:S03]  /*07e0*/  UIADD3 UR4, UPT, UPT, -UR4, URZ, URZ ;  /* 0x000000ff04047290 */ /* 0x000fc6000fffe1ff */
[----:B012---:R-:W-:Y:S02]  /*07f0*/  IADD3.X R15, PT, PT, R10, UR13, RZ, P0, P1 ;  /* 0x0000000d0a0f7c10 */ /* 0x007fe400087e24ff */
[----:B---3--:R-:W-:-:S05]  /*0800*/  IADD3 R12, P2, PT, R12, UR6, RZ ;  /* 0x000000060c0c7c10 */ /* 0x008fca000ff5e0ff */
[----:B------:R-:W-:-:S08]  /*0810*/  IMAD.X R13, RZ, RZ, UR7, P2 ;  /* 0x00000007ff0d7e24 */ /* 0x000fd000090e06ff */
.L_x_5:
[----:B---3--:R-:W-:Y:S02]  /*0820*/  IMAD.MOV.U32 R6, RZ, RZ, R12 ;  /* 0x000000ffff067224 */ /* 0x008fe400078e000c */
[----:B------:R-:W-:-:S05]  /*0830*/  IMAD.MOV.U32 R7, RZ, RZ, R13 ;  /* 0x000000ffff077224 */ /* 0x000fca00078e000d */
[----:B------:R0:W2:Y:S01]  /*0840*/  LDG.E.U8 R9, desc[UR10][R6.64] ;  /* 0x0000000a06097981 */ /* 0x0000a2000c1e1100 */
[----:B------:R-:W-:Y:S01]  /*0850*/  UIADD3 UR4, UPT, UPT, UR4, 0x1, URZ ;  /* 0x0000000104047890 */ /* 0x000fe2000fffe0ff */
[----:B------:R-:W-:-:S03]  /*0860*/  IADD3 R12, P1, PT, R12, 0x1, RZ ;  /* 0x000000010c0c7810 */ /* 0x000fc60007f3e0ff */
[----:B------:R-:W-:Y:S02]  /*0870*/  UISETP.NE.AND UP0, UPT, UR4, URZ, UPT ;  /* 0x000000ff0400728c */ /* 0x000fe4000bf05270 */
[----:B------:R-:W-:Y:S02]  /*0880*/  IMAD.X R13, RZ, RZ, R13, P1 ;  /* 0x000000ffff0d7224 */ /* 0x000fe400008e060d */
[----:B0-----:R-:W-:Y:S01]  /*0890*/  IMAD.MOV.U32 R6, RZ, RZ, R4 ;  /* 0x000000ffff067224 */ /* 0x001fe200078e0004 */
[----:B------:R-:W-:Y:S01]  /*08a0*/  IADD3 R4, P0, PT, R4, 0x1, RZ ;  /* 0x0000000104047810 */ /* 0x000fe20007f1e0ff */
[----:B------:R-:W-:-:S04]  /*08b0*/  IMAD.MOV.U32 R7, RZ, RZ, R15 ;  /* 0x000000ffff077224 */ /* 0x000fc800078e000f */
[----:B------:R-:W-:Y:S01]  /*08c0*/  IMAD.X R15, RZ, RZ, R15, P0 ;  /* 0x000000ffff0f7224 */ /* 0x000fe200000e060f */
[----:B--2---:R3:W-:Y:S01]  /*08d0*/  STG.E.U8 desc[UR10][R6.64], R9 ;  /* 0x0000000906007986 */ /* 0x0047e2000c10110a */
[----:B------:R-:W-:Y:S06]  /*08e0*/  BRA.U UP0, `(.L_x_5) ;  /* 0xfffffffd00cc7547 */ /* 0x000fec000b83ffff */
.L_x_0:
[----:B------:R-:W-:Y:S01]  /*08f0*/  ISETP.GE.AND P0, PT, R0, 0x1, PT ;  /* 0x000000010000780c */ /* 0x000fe20003f06270 */
[----:B------:R-:W-:-:S12]  /*0900*/  IMAD R11, R11, R0, R11 ;  /* 0x000000000b0b7224 */ /* 0x000fd800078e020b */
[----:B------:R-:W-:Y:S05]  /*0910*/  @!P0 BRA `(.L_x_6) ;  /* 0x0000000400e88947 */ /* 0x000fea0003800000 */
[C---:B------:R-:W-:Y:S01]  /*0920*/  ISETP.GE.U32.AND P1, PT, R0.reuse, 0x10, PT ;  /* 0x000000100000780c */ /* 0x040fe20003f26070 */
[----:B------:R-:W-:Y:S01]  /*0930*/  IMAD.MOV.U32 R10, RZ, RZ, RZ ;  /* 0x000000ffff0a7224 */ /* 0x000fe200078e00ff */
[----:B------:R-:W-:Y:S02]  /*0940*/  LOP3.LUT R14, R0, 0xf, RZ, 0xc0, !PT ;  /* 0x0000000f000e7812 */ /* 0x000fe400078ec0ff */
[----:B------:R-:W-:Y:S02]  /*0950*/  SHF.R.S32.HI R4, RZ, 0x1f, R11 ;  /* 0x0000001fff047819 */ /* 0x000fe4000001140b */
[----:B------:R-:W-:-:S07]  /*0960*/  ISETP.NE.AND P0, PT, R14, RZ, PT ;  /* 0x000000ff0e00720c */ /* 0x000fce0003f05270 */
[----:B------:R-:W-:Y:S06]  /*0970*/  @!P1 BRA `(.L_x_7) ;  /* 0x0000000000c89947 */ /* 0x000fec0003800000 */
[----:B------:R-:W4:Y:S01]  /*0980*/  LDCU.64 UR4, c[0x0][0x380] ;  /* 0x00007000ff0477ac */ /* 0x000f220008000a00 */
[----:B------:R-:W-:Y:S01]  /*0990*/  LOP3.LUT R10, R0, 0x7ffffff0, RZ, 0xc0, !PT ;  /* 0x7ffffff0000a7812 */ /* 0x000fe200078ec0ff */
[----:B------:R-:W5:Y:S04]  /*09a0*/  LDCU UR6, c[0x0][0x398] ;  /* 0x00007300ff0677ac */ /* 0x000f680008000800 */
[----:B0-2---:R-:W-:Y:S01]  /*09b0*/  IMAD.MOV R13, RZ, RZ, -R10 ;  /* 0x000000ffff0d7224 */ /* 0x005fe200078e0a0a */
[----:B----4-:R-:W-:-:S04]  /*09c0*/  IADD3 R16, P1, PT, R11, UR4, RZ ;  /* 0x000000040b107c10 */ /* 0x010fc8000ff3e0ff */
[----:B------:R-:W-:Y:S01]  /*09d0*/  IADD3 R16, P2, PT, R16, 0x7, RZ ;  /* 0x0000000710107810 */ /* 0x000fe20007f5e0ff */
[----:B-----5:R-:W-:-:S03]  /*09e0*/  IMAD.U32 R12, RZ, RZ, UR6 ;  /* 0x00000006ff0c7e24 */ /* 0x020fc6000f8e00ff */
[----:B------:R-:W-:-:S09]  /*09f0*/  IADD3.X R23, PT, PT, RZ, UR5, R4, P2, P1 ;  /* 0x00000005ff177c10 */ /* 0x000fd200097e2404 */
.L_x_8:
[----:B---3--:R-:W-:Y:S02]  /*0a00*/  IMAD.MOV.U32 R6, RZ, RZ, R16 ;  /* 0x000000ffff067224 */ /* 0x008fe400078e0010 */
[----:B------:R-:W-:-:S05]  /*0a10*/  IMAD.MOV.U32 R7, RZ, RZ, R23 ;  /* 0x000000ffff077224 */ /* 0x000fca00078e0017 */
[----:B01----:R-:W2:Y:S01]  /*0a20*/  LDG.E.U8 R15, desc[UR10][R6.64+-0x7] ;  /* 0xfffff90a060f7981 */ /* 0x003ea2000c1e1100 */
[----:B------:R-:W-:-:S04]  /*0a30*/  IADD3 R8, P1, PT, R12, R3, RZ ;  /* 0x000000030c087210 */ /* 0x000fc80007f3e0ff */
[----:B------:R-:W-:-:S05]  /*0a40*/  LEA.HI.X.SX32 R9, R12, R5, 0x1, P1 ;  /* 0x000000050c097211 */ /* 0x000fca00008f0eff */
        /* <DEDUP_REMOVED lines=20> */
[----:B----4-:R4:W-:Y:S04]  /*0b90*/  STG.E.U8 desc[UR10][R8.64+0xa], R23 ;  /* 0x00000a1708007986 */ /* 0x0109e8000c10110a */
[----:B-----5:R-:W5:Y:S04]  /*0ba0*/  LDG.E.U8 R25, desc[UR10][R6.64+0x4] ;  /* 0x0000040a06197981 */ /* 0x020f68000c1e1100 */
[----:B-----5:R1:W-:Y:S04]  /*0bb0*/  STG.E.U8 desc[UR10][R8.64+0xb], R25 ;  /* 0x00000b1908007986 */ /* 0x0203e8000c10110a */
[----:B0-----:R-:W5:Y:S04]  /*0bc0*/  LDG.E.U8 R15, desc[UR10][R6.64+0x5] ;  /* 0x0000050a060f7981 */ /* 0x001f68000c1e1100 */
[----:B-----5:R0:W-:Y:S04]  /*0bd0*/  STG.E.U8 desc[UR10][R8.64+0xc], R15 ;  /* 0x00000c0f08007986 */ /* 0x0201e8000c10110a */
[----:B-1----:R-:W5:Y:S04]  /*0be0*/  LDG.E.U8 R17, desc[UR10][R6.64+0x6] ;  /* 0x0000060a06117981 */ /* 0x002f68000c1e1100 */
[----:B-----5:R0:W-:Y:S04]  /*0bf0*/  STG.E.U8 desc[UR10][R8.64+0xd], R17 ;  /* 0x00000d1108007986 */ /* 0x0201e8000c10110a */
[----:B--2---:R-:W2:Y:S01]  /*0c00*/  LDG.E.U8 R19, desc[UR10][R6.64+0x7] ;  /* 0x0000070a06137981 */ /* 0x004ea2000c1e1100 */
[----:B------:R-:W-:-:S05]  /*0c10*/  VIADD R13, R13, 0x10 ;  /* 0x000000100d0d7836 */ /* 0x000fca0000000000 */
[----:B------:R-:W-:Y:S01]  /*0c20*/  ISETP.NE.AND P1, PT, R13, RZ, PT ;  /* 0x000000ff0d00720c */ /* 0x000fe20003f25270 */
[----:B--2---:R0:W-:Y:S04]  /*0c30*/  STG.E.U8 desc[UR10][R8.64+0xe], R19 ;  /* 0x00000e1308007986 */ /* 0x0041e8000c10110a */
[----:B---3--:R-:W2:Y:S01]  /*0c40*/  LDG.E.U8 R21, desc[UR10][R6.64+0x8] ;  /* 0x0000080a06157981 */ /* 0x008ea2000c1e1100 */
[----:B------:R-:W-:Y:S01]  /*0c50*/  IADD3 R16, P2, PT, R6, 0x10, RZ ;  /* 0x0000001006107810 */ /* 0x000fe20007f5e0ff */
[----:B------:R-:W-:-:S04]  /*0c60*/  VIADD R12, R12, 0x10 ;  /* 0x000000100c0c7836 */ /* 0x000fc80000000000 */
[----:B----4-:R-:W-:Y:S01]  /*0c70*/  IMAD.X R23, RZ, RZ, R7, P2 ;  /* 0x000000ffff177224 */ /* 0x010fe200010e0607 */
[----:B--2---:R0:W-:Y:S01]  /*0c80*/  STG.E.U8 desc[UR10][R8.64+0xf], R21 ;  /* 0x00000f1508007986 */ /* 0x0041e2000c10110a */
[----:B------:R-:W-:Y:S06]  /*0c90*/  @P1 BRA `(.L_x_8) ;  /* 0xfffffffc00581947 */ /* 0x000fec000383ffff */
.L_x_7:
[----:B------:R-:W-:Y:S05]  /*0ca0*/  @!P0 BRA `(.L_x_6) ;  /* 0x0000000400048947 */ /* 0x000fea0003800000 */
[----:B------:R-:W-:Y:S02]  /*0cb0*/  ISETP.GE.U32.AND P1, PT, R14, 0x8, PT ;  /* 0x000000080e00780c */ /* 0x000fe40003f26070 */
[----:B------:R-:W-:-:S04]  /*0cc0*/  LOP3.LUT R16, R0, 0x7, RZ, 0xc0, !PT ;  /* 0x0000000700107812 */ /* 0x000fc800078ec0ff */
[----:B------:R-:W-:-:S07]  /*0cd0*/  ISETP.NE.AND P0, PT, R16, RZ, PT ;  /* 0x000000ff1000720c */ /* 0x000fce0003f05270 */
[----:B------:R-:W-:Y:S06]  /*0ce0*/  @!P1 BRA `(.L_x_9) ;  /* 0x00000000005c9947 */ /* 0x000fec0003800000 */
[----:B------:R-:W0:Y:S02]  /*0cf0*/  LDCU.64 UR4, c[0x0][0x380] ;  /* 0x00007000ff0477ac */ /* 0x000e240008000a00 */
[----:B01----:R-:W-:-:S04]  /*0d00*/  IADD3 R8, P1, P2, R10, UR4, R11 ;  /* 0x000000040a087c10 */ /* 0x003fc8000fa3e00b */
[----:B---3--:R-:W-:-:S05]  /*0d10*/  IADD3.X R9, PT, PT, RZ, UR5, R4, P1, P2 ;  /* 0x00000005ff097c10 */ /* 0x008fca0008fe4404 */
[----:B--2---:R-:W2:Y:S01]  /*0d20*/  LDG.E.U8 R13, desc[UR10][R8.64] ;  /* 0x0000000a080d7981 */ /* 0x004ea2000c1e1100 */
[----:B------:R-:W-:-:S05]  /*0d30*/  VIADD R12, R10, UR9 ;  /* 0x000000090a0c7c36 */ /* 0x000fca0008000000 */
[----:B------:R-:W-:-:S04]  /*0d40*/  IADD3 R6, P1, PT, R12, R3, RZ ;  /* 0x000000030c067210 */ /* 0x000fc80007f3e0ff */
[----:B------:R-:W-:-:S05]  /*0d50*/  LEA.HI.X.SX32 R7, R12, R5, 0x1, P1 ;  /* 0x000000050c077211 */ /* 0x000fca00008f0eff */
[----:B--2---:R0:W-:Y:S04]  /*0d60*/  STG.E.U8 desc[UR10][R6.64], R13 ;  /* 0x0000000d06007986 */ /* 0x0041e8000c10110a */
[----:B------:R-:W2:Y:S04]  /*0d70*/  LDG.E.U8 R15, desc[UR10][R8.64+0x1] ;  /* 0x0000010a080f7981 */ /* 0x000ea8000c1e1100 */
        /* <DEDUP_REMOVED lines=9> */
[----:B0-----:R-:W2:Y:S04]  /*0e10*/  LDG.E.U8 R13, desc[UR10][R8.64+0x6] ;  /* 0x0000060a080d7981 */ /* 0x001ea8000c1e1100 */
[----:B--2---:R4:W-:Y:S04]  /*0e20*/  STG.E.U8 desc[UR10][R6.64+0x6], R13 ;  /* 0x0000060d06007986 */ /* 0x0049e8000c10110a */
[----:B-1----:R-:W2:Y:S01]  /*0e30*/  LDG.E.U8 R15, desc[UR10][R8.64+0x7] ;  /* 0x0000070a080f7981 */ /* 0x002ea2000c1e1100 */
[----:B------:R-:W-:-:S03]  /*0e40*/  VIADD R10, R10, 0x8 ;  /* 0x000000080a0a7836 */ /* 0x000fc60000000000 */
[----:B--2---:R4:W-:Y:S04]  /*0e50*/  STG.E.U8 desc[UR10][R6.64+0x7], R15 ;  /* 0x0000070f06007986 */ /* 0x0049e8000c10110a */
.L_x_9:
[----:B------:R-:W-:Y:S05]  /*0e60*/  @!P0 BRA `(.L_x_6) ;  /* 0x0000000000948947 */ /* 0x000fea0003800000 */
[----:B------:R-:W-:Y:S02]  /*0e70*/  ISETP.GE.U32.AND P1, PT, R16, 0x4, PT ;  /* 0x000000041000780c */ /* 0x000fe40003f26070 */
[----:B------:R-:W-:-:S04]  /*0e80*/  LOP3.LUT R0, R0, 0x3, RZ, 0xc0, !PT ;  /* 0x0000000300007812 */ /* 0x000fc800078ec0ff */
[----:B------:R-:W-:-:S07]  /*0e90*/  ISETP.NE.AND P0, PT, R0, RZ, PT ;  /* 0x000000ff0000720c */ /* 0x000fce0003f05270 */
[----:B------:R-:W-:Y:S06]  /*0ea0*/  @!P1 BRA `(.L_x_10) ;  /* 0x00000000003c9947 */ /* 0x000fec0003800000 */
[----:B------:R-:W2:Y:S02]  /*0eb0*/  LDCU.64 UR4, c[0x0][0x380] ;  /* 0x00007000ff0477ac */ /* 0x000ea40008000a00 */
[----:B--234-:R-:W-:-:S04]  /*0ec0*/  IADD3 R6, P1, P2, R10, UR4, R11 ;  /* 0x000000040a067c10 */ /* 0x01cfc8000fa3e00b */
[----:B------:R-:W-:-:S05]  /*0ed0*/  IADD3.X R7, PT, PT, RZ, UR5, R4, P1, P2 ;  /* 0x00000005ff077c10 */ /* 0x000fca0008fe4404 */
[----:B0-----:R-:W2:Y:S01]  /*0ee0*/  LDG.E.U8 R13, desc[UR10][R6.64] ;  /* 0x0000000a060d7981 */ /* 0x001ea2000c1e1100 */
[----:B------:R-:W-:-:S05]  /*0ef0*/  VIADD R12, R10, UR9 ;  /* 0x000000090a0c7c36 */ /* 0x000fca0008000000 */
[----:B-1----:R-:W-:-:S04]  /*0f00*/  IADD3 R8, P1, PT, R12, R3, RZ ;  /* 0x000000030c087210 */ /* 0x002fc80007f3e0ff */
[----:B------:R-:W-:-:S05]  /*0f10*/  LEA.HI.X.SX32 R9, R12, R5, 0x1, P1 ;  /* 0x000000050c097211 */ /* 0x000fca00008f0eff */
        /* <DEDUP_REMOVED lines=8> */
.L_x_10:
[----:B------:R-:W-:Y:S05]  /*0fa0*/  @!P0 BRA `(.L_x_6) ;  /* 0x0000000000448947 */ /* 0x000fea0003800000 */
[----:B------:R-:W5:Y:S01]  /*0fb0*/  LDCU.64 UR4, c[0x0][0x380] ;  /* 0x00007000ff0477ac */ /* 0x000f620008000a00 */
[----:B------:R-:W-:Y:S01]  /*0fc0*/  IMAD.MOV R0, RZ, RZ, -R0 ;  /* 0x000000ffff007224 */ /* 0x000fe200078e0a00 */
[----:B-----5:R-:W-:Y:S01]  /*0fd0*/  IADD3 R11, P0, P1, R11, UR4, R10 ;  /* 0x000000040b0b7c10 */ /* 0x020fe2000f91e00a */
[----:B------:R-:W-:-:S03]  /*0fe0*/  VIADD R10, R10, UR9 ;  /* 0x000000090a0a7c36 */ /* 0x000fc60008000000 */
[----:B------:R-:W-:-:S09]  /*0ff0*/  IADD3.X R4, PT, PT, R4, UR5, RZ, P0, P1 ;  /* 0x0000000504047c10 */ /* 0x000fd200087e24ff */
.L_x_11:
[----:B0-234-:R-:W-:Y:S02]  /*1000*/  IMAD.MOV.U32 R7, RZ, RZ, R4 ;  /* 0x000000ffff077224 */ /* 0x01dfe400078e0004 */
[----:B------:R-:W-:-:S05]  /*1010*/  IMAD.MOV.U32 R6, RZ, RZ, R11 ;  /* 0x000000ffff067224 */ /* 0x000fca00078e000b */
[----:B------:R-:W2:Y:S01]  /*1020*/  LDG.E.U8 R7, desc[UR10][R6.64] ;  /* 0x0000000a06077981 */ /* 0x000ea2000c1e1100 */
[----:B01----:R-:W-:Y:S01]  /*1030*/  IADD3 R8, P0, PT, R10, R3, RZ ;  /* 0x000000030a087210 */ /* 0x003fe20007f1e0ff */
[----:B------:R-:W-:Y:S01]  /*1040*/  VIADD R0, R0, 0x1 ;  /* 0x0000000100007836 */ /* 0x000fe20000000000 */
[----:B------:R-:W-:Y:S02]  /*1050*/  IADD3 R11, P1, PT, R11, 0x1, RZ ;  /* 0x000000010b0b7810 */ /* 0x000fe40007f3e0ff */
[C---:B------:R-:W-:Y:S01]  /*1060*/  LEA.HI.X.SX32 R9, R10.reuse, R5, 0x1, P0 ;  /* 0x000000050a097211 */ /* 0x040fe200000f0eff */
[----:B------:R-:W-:Y:S01]  /*1070*/  VIADD R10, R10, 0x1 ;  /* 0x000000010a0a7836 */ /* 0x000fe20000000000 */
[----:B------:R-:W-:Y:S01]  /*1080*/  ISETP.NE.AND P0, PT, R0, RZ, PT ;  /* 0x000000ff0000720c */ /* 0x000fe20003f05270 */
[----:B------:R-:W-:Y:S02]  /*1090*/  IMAD.X R4, RZ, RZ, R4, P1 ;  /* 0x000000ffff047224 */ /* 0x000fe400008e0604 */
[----:B--2---:R0:W-:Y:S10]  /*10a0*/  STG.E.U8 desc[UR10][R8.64], R7 ;  /* 0x0000000708007986 */ /* 0x0041f4000c10110a */
[----:B------:R-:W-:Y:S05]  /*10b0*/  @P0 BRA `(.L_x_11) ;  /* 0xfffffffc00d00947 */ /* 0x000fea000383ffff */
.L_x_6:
[----:B------:R-:W-:-:S04]  /*10c0*/  IADD3 R4, P0, PT, R2, R3, RZ ;  /* 0x0000000302047210 */ /* 0x000fc80007f1e0ff */
[----:B------:R-:W-:-:S05]  /*10d0*/  LEA.HI.X.SX32 R5, R2, R5, 0x1, P0 ;  /* 0x0000000502057211 */ /* 0x000fca00000f0eff */
[----:B------:R-:W-:Y:S01]  /*10e0*/  STG.E.U8 desc[UR10][R4.64], RZ ;  /* 0x000000ff04007986 */ /* 0x000fe2000c10110a */
[----:B------:R-:W-:Y:S05]  /*10f0*/  EXIT ;  /* 0x000000000000794d */ /* 0x000fea0003800000 */
.L_x_12:
[----:B------:R-:W-:-:S00]  /*1100*/  BRA `(.L_x_12) ;  /* 0xfffffffc00fc7947 */ /* 0x000fc0000383ffff */
[----:B------:R-:W-:-:S00]  /*1110*/  NOP ;  /* 0x0000000000007918 */ /* 0x000fc00000000000 */
        /* <DEDUP_REMOVED lines=14> */
.L_x_13:


//--------------------- .nv.shared.reserved.0     --------------------------
	.section	.nv.shared.reserved.0,"aw",@nobits
	.weak		__nv_reservedSMEM_offset_0_alias
	.size		__nv_reservedSMEM_offset_0_alias, 0, 64
	.other		__nv_reservedSMEM_offset_0_alias,@"STO_CUDA_RESERVED_SHARED STV_DEFAULT"
__nv_reservedSMEM_offset_0_alias:
	.zero		0
	.zero		64


//--------------------- .nv.constant0._Z28generate_guesses_kernel_flatPKciS0_iPci --------------------------
	.section	.nv.constant0._Z28generate_guesses_kernel_flatPKciS0_iPci,"a",@progbits
	.sectionflags	@""
	.align	4
.nv.constant0._Z28generate_guesses_kernel_flatPKciS0_iPci:
	.zero		940


//--------------------- SYMBOLS --------------------------

	.type		.nv.reservedSmem.offset0,@object
	.size		.nv.reservedSmem.offset0,0x4
